//
// Generated by NVIDIA NVVM Compiler
//
// Compiler Build ID: CL-36424714
// Cuda compilation tools, release 13.0, V13.0.88
// Based on NVVM 20.0.0
//

.version 9.0
.target sm_100
.address_size 64

	// .globl	_Z9transposeiiPfS_

.visible .entry _Z9transposeiiPfS_(
	.param .u32 _Z9transposeiiPfS__param_0,
	.param .u32 _Z9transposeiiPfS__param_1,
	.param .u64 .ptr .align 1 _Z9transposeiiPfS__param_2,
	.param .u64 .ptr .align 1 _Z9transposeiiPfS__param_3
)
{
	.reg .pred 	%p<14>;
	.reg .b32 	%r<37>;
	.reg .b32 	%f<32>;
	.reg .b64 	%rd<71>;

	ld.param.u32 	%r22, [_Z9transposeiiPfS__param_0];
	ld.param.u32 	%r23, [_Z9transposeiiPfS__param_1];
	ld.param.u64 	%rd11, [_Z9transposeiiPfS__param_2];
	ld.param.u64 	%rd12, [_Z9transposeiiPfS__param_3];
	cvta.to.global.u64 	%rd1, %rd12;
	cvta.to.global.u64 	%rd2, %rd11;
	mov.u32 	%r31, %tid.x;
	setp.ge.s32 	%p1, %r31, %r22;
	setp.lt.s32 	%p2, %r23, 1;
	or.pred  	%p3, %p1, %p2;
	@%p3 bra 	$L__BB0_16;
	and.b32  	%r2, %r23, 15;
	add.s32 	%r3, %r2, -1;
	and.b32  	%r4, %r23, 7;
	add.s32 	%r5, %r4, -1;
	and.b32  	%r6, %r23, 2147483632;
	and.b32  	%r7, %r23, 3;
	neg.s32 	%r8, %r6;
	shl.b32 	%r9, %r22, 4;
	add.s64 	%rd3, %rd2, 32;
	mul.wide.s32 	%rd9, %r22, 4;
$L__BB0_2:
	setp.lt.u32 	%p4, %r23, 16;
	mul.lo.s32 	%r11, %r31, %r23;
	mov.b32 	%r35, 0;
	@%p4 bra 	$L__BB0_5;
	mul.wide.u32 	%rd13, %r11, 4;
	add.s64 	%rd70, %rd3, %rd13;
	mov.u32 	%r32, %r31;
	mov.u32 	%r33, %r8;
$L__BB0_4:
	.pragma "nounroll";
	ld.global.f32 	%f1, [%rd70+-32];
	mul.wide.s32 	%rd14, %r32, 4;
	add.s64 	%rd15, %rd1, %rd14;
	st.global.f32 	[%rd15], %f1;
	ld.global.f32 	%f2, [%rd70+-28];
	add.s64 	%rd17, %rd15, %rd9;
	st.global.f32 	[%rd17], %f2;
	ld.global.f32 	%f3, [%rd70+-24];
	add.s64 	%rd18, %rd17, %rd9;
	st.global.f32 	[%rd18], %f3;
	ld.global.f32 	%f4, [%rd70+-20];
	add.s64 	%rd19, %rd18, %rd9;
	st.global.f32 	[%rd19], %f4;
	ld.global.f32 	%f5, [%rd70+-16];
	add.s64 	%rd20, %rd19, %rd9;
	st.global.f32 	[%rd20], %f5;
	ld.global.f32 	%f6, [%rd70+-12];
	add.s64 	%rd21, %rd20, %rd9;
	st.global.f32 	[%rd21], %f6;
	ld.global.f32 	%f7, [%rd70+-8];
	add.s64 	%rd22, %rd21, %rd9;
	st.global.f32 	[%rd22], %f7;
	ld.global.f32 	%f8, [%rd70+-4];
	add.s64 	%rd23, %rd22, %rd9;
	st.global.f32 	[%rd23], %f8;
	ld.global.f32 	%f9, [%rd70];
	add.s64 	%rd24, %rd23, %rd9;
	st.global.f32 	[%rd24], %f9;
	ld.global.f32 	%f10, [%rd70+4];
	add.s64 	%rd25, %rd24, %rd9;
	st.global.f32 	[%rd25], %f10;
	ld.global.f32 	%f11, [%rd70+8];
	add.s64 	%rd26, %rd25, %rd9;
	st.global.f32 	[%rd26], %f11;
	ld.global.f32 	%f12, [%rd70+12];
	add.s64 	%rd27, %rd26, %rd9;
	st.global.f32 	[%rd27], %f12;
	ld.global.f32 	%f13, [%rd70+16];
	add.s64 	%rd28, %rd27, %rd9;
	st.global.f32 	[%rd28], %f13;
	ld.global.f32 	%f14, [%rd70+20];
	add.s64 	%rd29, %rd28, %rd9;
	st.global.f32 	[%rd29], %f14;
	ld.global.f32 	%f15, [%rd70+24];
	add.s64 	%rd30, %rd29, %rd9;
	st.global.f32 	[%rd30], %f15;
	ld.global.f32 	%f16, [%rd70+28];
	add.s64 	%rd31, %rd30, %rd9;
	st.global.f32 	[%rd31], %f16;
	add.s32 	%r33, %r33, 16;
	add.s32 	%r32, %r32, %r9;
	add.s64 	%rd70, %rd70, 64;
	setp.ne.s32 	%p5, %r33, 0;
	mov.u32 	%r35, %r6;
	@%p5 bra 	$L__BB0_4;
$L__BB0_5:
	setp.eq.s32 	%p6, %r2, 0;
	@%p6 bra 	$L__BB0_15;
	setp.lt.u32 	%p7, %r3, 7;
	@%p7 bra 	$L__BB0_8;
	add.s32 	%r25, %r35, %r11;
	mul.wide.u32 	%rd32, %r25, 4;
	add.s64 	%rd33, %rd2, %rd32;
	ld.global.f32 	%f17, [%rd33];
	mad.lo.s32 	%r26, %r35, %r22, %r31;
	mul.wide.s32 	%rd34, %r26, 4;
	add.s64 	%rd35, %rd1, %rd34;
	st.global.f32 	[%rd35], %f17;
	cvt.u64.u32 	%rd36, %r11;
	cvt.u64.u32 	%rd37, %r35;
	add.s64 	%rd38, %rd37, %rd36;
	shl.b64 	%rd39, %rd38, 2;
	add.s64 	%rd40, %rd2, %rd39;
	ld.global.f32 	%f18, [%rd40+4];
	add.s64 	%rd42, %rd35, %rd9;
	st.global.f32 	[%rd42], %f18;
	ld.global.f32 	%f19, [%rd40+8];
	add.s64 	%rd43, %rd42, %rd9;
	st.global.f32 	[%rd43], %f19;
	ld.global.f32 	%f20, [%rd40+12];
	add.s64 	%rd44, %rd43, %rd9;
	st.global.f32 	[%rd44], %f20;
	ld.global.f32 	%f21, [%rd40+16];
	add.s64 	%rd45, %rd44, %rd9;
	st.global.f32 	[%rd45], %f21;
	ld.global.f32 	%f22, [%rd40+20];
	add.s64 	%rd46, %rd45, %rd9;
	st.global.f32 	[%rd46], %f22;
	ld.global.f32 	%f23, [%rd40+24];
	add.s64 	%rd47, %rd46, %rd9;
	st.global.f32 	[%rd47], %f23;
	ld.global.f32 	%f24, [%rd40+28];
	add.s64 	%rd48, %rd47, %rd9;
	st.global.f32 	[%rd48], %f24;
	add.s32 	%r35, %r35, 8;
$L__BB0_8:
	setp.eq.s32 	%p8, %r4, 0;
	@%p8 bra 	$L__BB0_15;
	setp.lt.u32 	%p9, %r5, 3;
	@%p9 bra 	$L__BB0_11;
	add.s32 	%r27, %r35, %r11;
	mul.wide.u32 	%rd49, %r27, 4;
	add.s64 	%rd50, %rd2, %rd49;
	ld.global.f32 	%f25, [%rd50];
	mad.lo.s32 	%r28, %r35, %r22, %r31;
	mul.wide.s32 	%rd51, %r28, 4;
	add.s64 	%rd52, %rd1, %rd51;
	st.global.f32 	[%rd52], %f25;
	cvt.u64.u32 	%rd53, %r11;
	cvt.u64.u32 	%rd54, %r35;
	add.s64 	%rd55, %rd54, %rd53;
	shl.b64 	%rd56, %rd55, 2;
	add.s64 	%rd57, %rd2, %rd56;
	ld.global.f32 	%f26, [%rd57+4];
	add.s64 	%rd59, %rd52, %rd9;
	st.global.f32 	[%rd59], %f26;
	ld.global.f32 	%f27, [%rd57+8];
	add.s64 	%rd60, %rd59, %rd9;
	st.global.f32 	[%rd60], %f27;
	ld.global.f32 	%f28, [%rd57+12];
	add.s64 	%rd61, %rd60, %rd9;
	st.global.f32 	[%rd61], %f28;
	add.s32 	%r35, %r35, 4;
$L__BB0_11:
	setp.eq.s32 	%p10, %r7, 0;
	@%p10 bra 	$L__BB0_15;
	setp.eq.s32 	%p11, %r7, 1;
	add.s32 	%r29, %r35, %r11;
	mul.wide.u32 	%rd62, %r29, 4;
	add.s64 	%rd63, %rd2, %rd62;
	ld.global.f32 	%f29, [%rd63];
	mad.lo.s32 	%r30, %r35, %r22, %r31;
	mul.wide.s32 	%rd64, %r30, 4;
	add.s64 	%rd7, %rd1, %rd64;
	st.global.f32 	[%rd7], %f29;
	@%p11 bra 	$L__BB0_15;
	setp.eq.s32 	%p12, %r7, 2;
	cvt.u64.u32 	%rd65, %r11;
	cvt.u64.u32 	%rd66, %r35;
	add.s64 	%rd67, %rd66, %rd65;
	shl.b64 	%rd68, %rd67, 2;
	add.s64 	%rd8, %rd2, %rd68;
	ld.global.f32 	%f30, [%rd8+4];
	add.s64 	%rd10, %rd7, %rd9;
	st.global.f32 	[%rd10], %f30;
	@%p12 bra 	$L__BB0_15;
	ld.global.f32 	%f31, [%rd8+8];
	add.s64 	%rd69, %rd10, %rd9;
	st.global.f32 	[%rd69], %f31;
$L__BB0_15:
	add.s32 	%r31, %r31, 256;
	setp.lt.s32 	%p13, %r31, %r22;
	@%p13 bra 	$L__BB0_2;
$L__BB0_16:
	ret;

}


// ===== COMPILED SASS (sm_100) =====

	.target	sm_100

	.elftype	@"ET_EXEC"


//--------------------- .note.nv.tkinfo           --------------------------
	.section	.note.nv.tkinfo,"",@"SHT_NOTE"
	.sectionflags	@"SHF_NOTE_NV_TKINFO"
	.tkinfo
        /*0018*/ 	.word	0x00000002
        /*0030*/ 	.string	""
        /*0030*/ 	.string	"ptxas"
        /*0030*/ 	.string	"Cuda compilation tools, release 13.0, V13.0.88"
        /*0030*/ 	.string	"Build cuda_13.0.r13.0/compiler.36424714_0"
        /*0030*/ 	.string	"-arch sm_100 -m 64 "



//--------------------- .note.nv.cuinfo           --------------------------
	.section	.note.nv.cuinfo,"",@"SHT_NOTE"
	.sectionflags	@"SHF_NOTE_NV_CUINFO"
        /*0018*/ 	.short	0x0002
        /*001a*/ 	.short	0x0064
        /*001c*/ 	.short	0x0082
	.zero		2


//--------------------- .nv.info                  --------------------------
	.section	.nv.info,"",@"SHT_CUDA_INFO"
	.align	4


	//----- nvinfo : EIATTR_REGCOUNT
	.align		4
        /*0000*/ 	.byte	0x04, 0x2f
        /*0002*/ 	.short	(.L_1 - .L_0)
	.align		4
.L_0:
        /*0004*/ 	.word	index@(_Z9transposeiiPfS_)
        /*0008*/ 	.word	0x00000020


	//----- nvinfo : EIATTR_FRAME_SIZE
	.align		4
.L_1:
        /*000c*/ 	.byte	0x04, 0x11
        /*000e*/ 	.short	(.L_3 - .L_2)
	.align		4
.L_2:
        /*0010*/ 	.word	index@(_Z9transposeiiPfS_)
        /*0014*/ 	.word	0x00000000


	//----- nvinfo : EIATTR_MIN_STACK_SIZE
	.align		4
.L_3:
        /*0018*/ 	.byte	0x04, 0x12
        /*001a*/ 	.short	(.L_5 - .L_4)
	.align		4
.L_4:
        /*001c*/ 	.word	index@(_Z9transposeiiPfS_)
        /*0020*/ 	.word	0x00000000
.L_5:


//--------------------- .nv.compat                --------------------------
	.section	.nv.compat,"",@"SHT_CUDA_COMPAT_INFO"
	.align	4
        /*0000*/ 	.byte	0x02, 0x09, 0x00, 0x00, 0x02, 0x02, 0x01, 0x00, 0x02, 0x05, 0x05, 0x00, 0x03, 0x07, 0x01, 0x01
        /*0010*/ 	.byte	0x02, 0x03, 0x00, 0x00, 0x02, 0x06, 0x01, 0x00, 0x04, 0x0b, 0x08, 0x00, 0x09, 0x00, 0x00, 0x00
        /*0020*/ 	.byte	0x00, 0x00, 0x00, 0x00


//--------------------- .nv.info._Z9transposeiiPfS_ --------------------------
	.section	.nv.info._Z9transposeiiPfS_,"",@"SHT_CUDA_INFO"
	.sectionflags	@""
	.align	4


	//----- nvinfo : EIATTR_CUDA_API_VERSION
	.align		4
        /*0000*/ 	.byte	0x04, 0x37
        /*0002*/ 	.short	(.L_7 - .L_6)
.L_6:
        /*0004*/ 	.word	0x00000082


	//----- nvinfo : EIATTR_KPARAM_INFO
	.align		4
.L_7:
        /*0008*/ 	.byte	0x04, 0x17
        /*000a*/ 	.short	(.L_9 - .L_8)
.L_8:
        /*000c*/ 	.word	0x00000000
        /*0010*/ 	.short	0x0003
        /*0012*/ 	.short	0x0010
        /*0014*/ 	.byte	0x00, 0xf5, 0x21, 0x00


	//----- nvinfo : EIATTR_KPARAM_INFO
	.align		4
.L_9:
        /*0018*/ 	.byte	0x04, 0x17
        /*001a*/ 	.short	(.L_11 - .L_10)
.L_10:
        /*001c*/ 	.word	0x00000000
        /*0020*/ 	.short	0x0002
        /*0022*/ 	.short	0x0008
        /*0024*/ 	.byte	0x00, 0xf5, 0x21, 0x00


	//----- nvinfo : EIATTR_KPARAM_INFO
	.align		4
.L_11:
        /*0028*/ 	.byte	0x04, 0x17
        /*002a*/ 	.short	(.L_13 - .L_12)
.L_12:
        /*002c*/ 	.word	0x00000000
        /*0030*/ 	.short	0x0001
        /*0032*/ 	.short	0x0004
        /*0034*/ 	.byte	0x00, 0xf0, 0x11, 0x00


	//----- nvinfo : EIATTR_KPARAM_INFO
	.align		4
.L_13:
        /*0038*/ 	.byte	0x04, 0x17
        /*003a*/ 	.short	(.L_15 - .L_14)
.L_14:
        /*003c*/ 	.word	0x00000000
        /*0040*/ 	.short	0x0000
        /*0042*/ 	.short	0x0000
        /*0044*/ 	.byte	0x00, 0xf0, 0x11, 0x00


	//----- nvinfo : EIATTR_SPARSE_MMA_MASK
	.align		4
.L_15:
        /*0048*/ 	.byte	0x03, 0x50
        /*004a*/ 	.short	0x0000


	//----- nvinfo : EIATTR_MAXREG_COUNT
	.align		4
        /*004c*/ 	.byte	0x03, 0x1b
        /*004e*/ 	.short	0x00ff


	//----- nvinfo : EIATTR_MERCURY_ISA_VERSION
	.align		4
        /*0050*/ 	.byte	0x03, 0x5f
        /*0052*/ 	.short	0x0101


	//----- nvinfo : EIATTR_VRC_CTA_INIT_COUNT
	.align		4
        /*0054*/ 	.byte	0x02, 0x4a
	.zero		1
	.zero		1


	//----- nvinfo : EIATTR_EXIT_INSTR_OFFSETS
	.align		4
        /*0058*/ 	.byte	0x04, 0x1c
        /*005a*/ 	.short	(.L_17 - .L_16)


	//   ....[0]....
.L_16:
        /*005c*/ 	.word	0x00000050


	//   ....[1]....
        /*0060*/ 	.word	0x00000b60


	//----- nvinfo : EIATTR_CRS_STACK_SIZE
	.align		4
.L_17:
        /*0064*/ 	.byte	0x04, 0x1e
        /*0066*/ 	.short	(.L_19 - .L_18)
.L_18:
        /*0068*/ 	.word	0x00000000


	//----- nvinfo : EIATTR_CBANK_PARAM_SIZE
	.align		4
.L_19:
        /*006c*/ 	.byte	0x03, 0x19
        /*006e*/ 	.short	0x0018


	//----- nvinfo : EIATTR_PARAM_CBANK
	.align		4
        /*0070*/ 	.byte	0x04, 0x0a
        /*0072*/ 	.short	(.L_21 - .L_20)
	.align		4
.L_20:
        /*0074*/ 	.word	index@(.nv.constant0._Z9transposeiiPfS_)
        /*0078*/ 	.short	0x0380
        /*007a*/ 	.short	0x0018


	//----- nvinfo : EIATTR_SW_WAR
	.align		4
.L_21:
        /*007c*/ 	.byte	0x04, 0x36
        /*007e*/ 	.short	(.L_23 - .L_22)
.L_22:
        /*0080*/ 	.word	0x00000008
.L_23:


//--------------------- .nv.callgraph             --------------------------
	.section	.nv.callgraph,"",@"SHT_CUDA_CALLGRAPH"
	.align	4
	.sectionentsize	8
	.align		4
        /*0000*/ 	.word	0x00000000
	.align		4
        /*0004*/ 	.word	0xffffffff
	.align		4
        /*0008*/ 	.word	0x00000000
	.align		4
        /*000c*/ 	.word	0xfffffffe
	.align		4
        /*0010*/ 	.word	0x00000000
	.align		4
        /*0014*/ 	.word	0xfffffffd
	.align		4
        /*0018*/ 	.word	0x00000000
	.align		4
        /*001c*/ 	.word	0xfffffffc


//--------------------- .text._Z9transposeiiPfS_  --------------------------
	.section	.text._Z9transposeiiPfS_,"ax",@progbits
	.align	128
        .global         _Z9transposeiiPfS_
        .type           _Z9transposeiiPfS_,@function
        .size           _Z9transposeiiPfS_,(.L_x_7 - _Z9transposeiiPfS_)
        .other          _Z9transposeiiPfS_,@"STO_CUDA_ENTRY STV_DEFAULT"
_Z9transposeiiPfS_:
.text._Z9transposeiiPfS_:
[----:B------:R-:W-:Y:S01]  /*0000*/  LDC R1, c[0x0][0x37c] ;  /* 0x0000df00ff017b82 */ /* 0x000fe20000000800 */
[----:B------:R-:W0:Y:S07]  /*0010*/  S2R R3, SR_TID.X ;  /* 0x0000000000037919 */ /* 0x000e2e0000002100 */
[----:B------:R-:W1:Y:S02]  /*0020*/  LDC.64 R4, c[0x0][0x380] ;  /* 0x0000e000ff047b82 */ /* 0x000e640000000a00 */
[----:B-1----:R-:W-:-:S04]  /*0030*/  ISETP.GE.AND P0, PT, R5, 0x1, PT ;  /* 0x000000010500780c */ /* 0x002fc80003f06270 */
[----:B0-----:R-:W-:-:S13]  /*0040*/  ISETP.GE.OR P0, PT, R3, R4, !P0 ;  /* 0x000000040300720c */ /* 0x001fda0004706670 */
[----:B------:R-:W-:Y:S05]  /*0050*/  @P0 EXIT ;  /* 0x000000000000094d */ /* 0x000fea0003800000 */
[----:B------:R-:W0:Y:S01]  /*0060*/  LDCU.64 UR4, c[0x0][0x388] ;  /* 0x00007100ff0477ac */ /* 0x000e220008000a00 */
[C---:B------:R-:W-:Y:S02]  /*0070*/  LOP3.LUT R12, R5.reuse, 0xf, RZ, 0xc0, !PT ;  /* 0x0000000f050c7812 */ /* 0x040fe400078ec0ff */
[----:B------:R-:W-:Y:S01]  /*0080*/  LOP3.LUT R13, R5, 0x7, RZ, 0xc0, !PT ;  /* 0x00000007050d7812 */ /* 0x000fe200078ec0ff */
[----:B------:R-:W1:Y:S01]  /*0090*/  LDCU.64 UR6, c[0x0][0x358] ;  /* 0x00006b00ff0677ac */ /* 0x000e620008000a00 */
[----:B------:R-:W-:Y:S02]  /*00a0*/  IADD3 R0, PT, PT, R12, -0x1, RZ ;  /* 0xffffffff0c007810 */ /* 0x000fe40007ffe0ff */
[----:B------:R-:W-:Y:S02]  /*00b0*/  IADD3 R2, PT, PT, R13, -0x1, RZ ;  /* 0xffffffff0d027810 */ /* 0x000fe40007ffe0ff */
[----:B------:R-:W-:Y:S02]  /*00c0*/  ISETP.GE.U32.AND P0, PT, R0, 0x7, PT ;  /* 0x000000070000780c */ /* 0x000fe40003f06070 */
[----:B------:R-:W-:-:S02]  /*00d0*/  LOP3.LUT R0, R5, 0x7ffffff0, RZ, 0xc0, !PT ;  /* 0x7ffffff005007812 */ /* 0x000fc400078ec0ff */
[----:B------:R-:W-:Y:S02]  /*00e0*/  ISETP.GE.U32.AND P1, PT, R2, 0x3, PT ;  /* 0x000000030200780c */ /* 0x000fe40003f26070 */
[----:B------:R-:W-:Y:S02]  /*00f0*/  LOP3.LUT R2, R5, 0x3, RZ, 0xc0, !PT ;  /* 0x0000000305027812 */ /* 0x000fe400078ec0ff */
[----:B------:R-:W-:Y:S01]  /*0100*/  IADD3 R4, PT, PT, -R0, RZ, RZ ;  /* 0x000000ff00047210 */ /* 0x000fe20007ffe1ff */
[----:B0-----:R-:W-:-:S04]  /*0110*/  UIADD3 UR4, UP0, UPT, UR4, 0x20, URZ ;  /* 0x0000002004047890 */ /* 0x001fc8000ff1e0ff */
[----:B-1----:R-:W-:-:S12]  /*0120*/  UIADD3.X UR5, UPT, UPT, URZ, UR5, URZ, UP0, !UPT ;  /* 0x00000005ff057290 */ /* 0x002fd800087fe4ff */
.L_x_5:
[----:B0-----:R-:W0:Y:S01]  /*0130*/  LDCU UR8, c[0x0][0x384] ;  /* 0x00007080ff0877ac */ /* 0x001e220008000800 */
[----:B---3--:R-:W-:Y:S01]  /*0140*/  HFMA2 R6, -RZ, RZ, 0, 0 ;  /* 0x00000000ff067431 */ /* 0x008fe200000001ff */
[----:B0-----:R-:W-:Y:S02]  /*0150*/  UISETP.GE.U32.AND UP0, UPT, UR8, 0x10, UPT ;  /* 0x000000100800788c */ /* 0x001fe4000bf06070 */
[----:B------:R-:W-:-:S07]  /*0160*/  IMAD R5, R3, UR8, RZ ;  /* 0x0000000803057c24 */ /* 0x000fce000f8e02ff */
[----:B-12-4-:R-:W-:Y:S05]  /*0170*/  BRA.U !UP0, `(.L_x_0) ;  /* 0x0000000108f87547 */ /* 0x016fea000b800000 */
[----:B------:R-:W-:Y:S01]  /*0180*/  MOV R6, UR4 ;  /* 0x0000000400067c02 */ /* 0x000fe20008000f00 */
[----:B------:R-:W-:Y:S01]  /*0190*/  IMAD.MOV.U32 R8, RZ, RZ, R3 ;  /* 0x000000ffff087224 */ /* 0x000fe200078e0003 */
[----:B------:R-:W-:Y:S02]  /*01a0*/  MOV R7, UR5 ;  /* 0x0000000500077c02 */ /* 0x000fe40008000f00 */
[----:B------:R-:W-:Y:S01]  /*01b0*/  MOV R10, R4 ;  /* 0x00000004000a7202 */ /* 0x000fe20000000f00 */
[----:B------:R-:W-:-:S07]  /*01c0*/  IMAD.WIDE.U32 R6, R5, 0x4, R6 ;  /* 0x0000000405067825 */ /* 0x000fce00078e0006 */
.L_x_1:
[----:B0-----:R-:W2:Y:S01]  /*01d0*/  LDG.E R11, desc[UR6][R6.64+-0x20] ;  /* 0xffffe006060b7981 */ /* 0x001ea2000c1e1900 */
[----:B------:R-:W0:Y:S08]  /*01e0*/  LDC.64 R14, c[0x0][0x390] ;  /* 0x0000e400ff0e7b82 */ /* 0x000e300000000a00 */
[----:B------:R-:W1:Y:S01]  /*01f0*/  LDC R9, c[0x0][0x380] ;  /* 0x0000e000ff097b82 */ /* 0x000e620000000800 */
[----:B0-----:R-:W-:-:S05]  /*0200*/  IMAD.WIDE R14, R8, 0x4, R14 ;  /* 0x00000004080e7825 */ /* 0x001fca00078e020e */
[----:B--2---:R0:W-:Y:S04]  /*0210*/  STG.E desc[UR6][R14.64], R11 ;  /* 0x0000000b0e007986 */ /* 0x0041e8000c101906 */
[----:B------:R-:W2:Y:S01]  /*0220*/  LDG.E R23, desc[UR6][R6.64+-0x1c] ;  /* 0xffffe40606177981 */ /* 0x000ea2000c1e1900 */
[----:B-1----:R-:W-:-:S05]  /*0230*/  IMAD.WIDE R16, R9, 0x4, R14 ;  /* 0x0000000409107825 */ /* 0x002fca00078e020e */
[----:B--2---:R1:W-:Y:S04]  /*0240*/  STG.E desc[UR6][R16.64], R23 ;  /* 0x0000001710007986 */ /* 0x0043e8000c101906 */
[----:B------:R-:W2:Y:S01]  /*0250*/  LDG.E R25, desc[UR6][R6.64+-0x18] ;  /* 0xffffe80606197981 */ /* 0x000ea2000c1e1900 */
[----:B------:R-:W-:-:S05]  /*0260*/  IMAD.WIDE R18, R9, 0x4, R16 ;  /* 0x0000000409127825 */ /* 0x000fca00078e0210 */
[----:B--2---:R2:W-:Y:S04]  /*0270*/  STG.E desc[UR6][R18.64], R25 ;  /* 0x0000001912007986 */ /* 0x0045e8000c101906 */
[----:B------:R-:W3:Y:S01]  /*0280*/  LDG.E R27, desc[UR6][R6.64+-0x14] ;  /* 0xffffec06061b7981 */ /* 0x000ee2000c1e1900 */
[----:B------:R-:W-:-:S05]  /*0290*/  IMAD.WIDE R20, R9, 0x4, R18 ;  /* 0x0000000409147825 */ /* 0x000fca00078e0212 */
[----:B---3--:R3:W-:Y:S04]  /*02a0*/  STG.E desc[UR6][R20.64], R27 ;  /* 0x0000001b14007986 */ /* 0x0087e8000c101906 */
[----:B0-----:R-:W4:Y:S01]  /*02b0*/  LDG.E R11, desc[UR6][R6.64+-0x10] ;  /* 0xfffff006060b7981 */ /* 0x001f22000c1e1900 */
[----:B------:R-:W-:-:S05]  /*02c0*/  IMAD.WIDE R14, R9, 0x4, R20 ;  /* 0x00000004090e7825 */ /* 0x000fca00078e0214 */
[----:B----4-:R0:W-:Y:S04]  /*02d0*/  STG.E desc[UR6][R14.64], R11 ;  /* 0x0000000b0e007986 */ /* 0x0101e8000c101906 */
[----:B------:R-:W4:Y:S01]  /*02e0*/  LDG.E R29, desc[UR6][R6.64+-0xc] ;  /* 0xfffff406061d7981 */ /* 0x000f22000c1e1900 */
[----:B-1----:R-:W-:-:S05]  /*02f0*/  IMAD.WIDE R16, R9, 0x4, R14 ;  /* 0x0000000409107825 */ /* 0x002fca00078e020e */
[----:B----4-:R1:W-:Y:S04]  /*0300*/  STG.E desc[UR6][R16.64], R29 ;  /* 0x0000001d10007986 */ /* 0x0103e8000c101906 */
[----:B------:R-:W4:Y:S01]  /*0310*/  LDG.E R23, desc[UR6][R6.64+-0x8] ;  /* 0xfffff80606177981 */ /* 0x000f22000c1e1900 */
[----:B--2---:R-:W-:-:S05]  /*0320*/  IMAD.WIDE R18, R9, 0x4, R16 ;  /* 0x0000000409127825 */ /* 0x004fca00078e0210 */
[----:B----4-:R2:W-:Y:S04]  /*0330*/  STG.E desc[UR6][R18.64], R23 ;  /* 0x0000001712007986 */ /* 0x0105e8000c101906 */
[----:B------:R-:W4:Y:S01]  /*0340*/  LDG.E R25, desc[UR6][R6.64+-0x4] ;  /* 0xfffffc0606197981 */ /* 0x000f22000c1e1900 */
[----:B---3--:R-:W-:-:S05]  /*0350*/  IMAD.WIDE R20, R9, 0x4, R18 ;  /* 0x0000000409147825 */ /* 0x008fca00078e0212 */
[----:B----4-:R3:W-:Y:S04]  /*0360*/  STG.E desc[UR6][R20.64], R25 ;  /* 0x0000001914007986 */ /* 0x0107e8000c101906 */
[----:B------:R-:W4:Y:S01]  /*0370*/  LDG.E R27, desc[UR6][R6.64] ;  /* 0x00000006061b7981 */ /* 0x000f22000c1e1900 */
[----:B0-----:R-:W-:-:S05]  /*0380*/  IMAD.WIDE R14, R9, 0x4, R20 ;  /* 0x00000004090e7825 */ /* 0x001fca00078e0214 */
        /* <DEDUP_REMOVED lines=19> */
[----:B------:R1:W2:Y:S01]  /*04c0*/  LDG.E R29, desc[UR6][R6.64+0x1c] ;  /* 0x00001c06061d7981 */ /* 0x0002a2000c1e1900 */
[C---:B---3--:R-:W-:Y:S01]  /*04d0*/  IMAD.WIDE R20, R9.reuse, 0x4, R18 ;  /* 0x0000000409147825 */ /* 0x048fe200078e0212 */
[----:B------:R-:W-:Y:S02]  /*04e0*/  IADD3 R10, PT, PT, R10, 0x10, RZ ;  /* 0x000000100a0a7810 */ /* 0x000fe40007ffe0ff */
[----:B------:R-:W-:Y:S02]  /*04f0*/  LEA R8, R9, R8, 0x4 ;  /* 0x0000000809087211 */ /* 0x000fe400078e20ff */
[----:B------:R-:W-:-:S02]  /*0500*/  ISETP.NE.AND P2, PT, R10, RZ, PT ;  /* 0x000000ff0a00720c */ /* 0x000fc40003f45270 */
[----:B-1----:R-:W-:-:S04]  /*0510*/  IADD3 R6, P3, PT, R6, 0x40, RZ ;  /* 0x0000004006067810 */ /* 0x002fc80007f7e0ff */
[----:B------:R-:W-:Y:S01]  /*0520*/  IADD3.X R7, PT, PT, RZ, R7, RZ, P3, !PT ;  /* 0x00000007ff077210 */ /* 0x000fe20001ffe4ff */
[----:B--2---:R0:W-:Y:S06]  /*0530*/  STG.E desc[UR6][R20.64], R29 ;  /* 0x0000001d14007986 */ /* 0x0041ec000c101906 */
[----:B------:R-:W-:Y:S05]  /*0540*/  @P2 BRA `(.L_x_1) ;  /* 0xfffffffc00202947 */ /* 0x000fea000383ffff */
[----:B------:R-:W-:-:S07]  /*0550*/  IMAD.MOV.U32 R6, RZ, RZ, R0 ;  /* 0x000000ffff067224 */ /* 0x000fce00078e0000 */
.L_x_0:
[----:B------:R-:W-:-:S13]  /*0560*/  ISETP.NE.AND P2, PT, R12, RZ, PT ;  /* 0x000000ff0c00720c */ /* 0x000fda0003f45270 */
[----:B------:R-:W-:Y:S05]  /*0570*/  @!P2 BRA `(.L_x_2) ;  /* 0x000000040068a947 */ /* 0x000fea0003800000 */
[----:B------:R-:W-:Y:S01]  /*0580*/  ISETP.NE.AND P2, PT, R13, RZ, PT ;  /* 0x000000ff0d00720c */ /* 0x000fe20003f45270 */
[----:B------:R-:W-:-:S12]  /*0590*/  @!P0 BRA `(.L_x_3) ;  /* 0x0000000000908947 */ /* 0x000fd80003800000 */
[----:B0-----:R-:W0:Y:S01]  /*05a0*/  LDC.64 R14, c[0x0][0x388] ;  /* 0x0000e200ff0e7b82 */ /* 0x001e220000000a00 */
[----:B------:R-:W-:Y:S01]  /*05b0*/  IADD3 R7, PT, PT, R5, R6, RZ ;  /* 0x0000000605077210 */ /* 0x000fe20007ffe0ff */
[----:B------:R-:W1:Y:S06]  /*05c0*/  LDCU.64 UR8, c[0x0][0x388] ;  /* 0x00007100ff0877ac */ /* 0x000e6c0008000a00 */
[----:B------:R-:W2:Y:S01]  /*05d0*/  LDC.64 R10, c[0x0][0x390] ;  /* 0x0000e400ff0a7b82 */ /* 0x000ea20000000a00 */
[----:B0-----:R-:W-:-:S07]  /*05e0*/  IMAD.WIDE.U32 R14, R7, 0x4, R14 ;  /* 0x00000004070e7825 */ /* 0x001fce00078e000e */
[----:B------:R-:W0:Y:S01]  /*05f0*/  LDC R7, c[0x0][0x380] ;  /* 0x0000e000ff077b82 */ /* 0x000e220000000800 */
[----:B------:R-:W3:Y:S01]  /*0600*/  LDG.E R21, desc[UR6][R14.64] ;  /* 0x000000060e157981 */ /* 0x000ee2000c1e1900 */
[----:B------:R-:W-:-:S04]  /*0610*/  IADD3 R16, P3, PT, R5, R6, RZ ;  /* 0x0000000605107210 */ /* 0x000fc80007f7e0ff */
[----:B------:R-:W-:Y:S02]  /*0620*/  IADD3.X R17, PT, PT, RZ, RZ, RZ, P3, !PT ;  /* 0x000000ffff117210 */ /* 0x000fe40001ffe4ff */
[----:B-1----:R-:W-:Y:S01]  /*0630*/  LEA R8, P3, R16, UR8, 0x2 ;  /* 0x0000000810087c11 */ /* 0x002fe2000f8610ff */
[----:B0-----:R-:W-:-:S04]  /*0640*/  IMAD R9, R6, R7, R3 ;  /* 0x0000000706097224 */ /* 0x001fc800078e0203 */
[----:B--2---:R-:W-:Y:S01]  /*0650*/  IMAD.WIDE R10, R9, 0x4, R10 ;  /* 0x00000004090a7825 */ /* 0x004fe200078e020a */
[----:B------:R-:W-:-:S04]  /*0660*/  LEA.HI.X R9, R16, UR9, R17, 0x2, P3 ;  /* 0x0000000910097c11 */ /* 0x000fc800098f1411 */
[----:B---3--:R0:W-:Y:S04]  /*0670*/  STG.E desc[UR6][R10.64], R21 ;  /* 0x000000150a007986 */ /* 0x0081e8000c101906 */
[----:B------:R-:W2:Y:S01]  /*0680*/  LDG.E R23, desc[UR6][R8.64+0x4] ;  /* 0x0000040608177981 */ /* 0x000ea2000c1e1900 */
[----:B------:R-:W-:-:S05]  /*0690*/  IMAD.WIDE R14, R7, 0x4, R10 ;  /* 0x00000004070e7825 */ /* 0x000fca00078e020a */
[----:B--2---:R1:W-:Y:S04]  /*06a0*/  STG.E desc[UR6][R14.64], R23 ;  /* 0x000000170e007986 */ /* 0x0043e8000c101906 */
[----:B------:R-:W2:Y:S01]  /*06b0*/  LDG.E R25, desc[UR6][R8.64+0x8] ;  /* 0x0000080608197981 */ /* 0x000ea2000c1e1900 */
[----:B------:R-:W-:-:S05]  /*06c0*/  IMAD.WIDE R16, R7, 0x4, R14 ;  /* 0x0000000407107825 */ /* 0x000fca00078e020e */
[----:B--2---:R2:W-:Y:S04]  /*06d0*/  STG.E desc[UR6][R16.64], R25 ;  /* 0x0000001910007986 */ /* 0x0045e8000c101906 */
[----:B------:R-:W3:Y:S01]  /*06e0*/  LDG.E R27, desc[UR6][R8.64+0xc] ;  /* 0x00000c06081b7981 */ /* 0x000ee2000c1e1900 */
[----:B------:R-:W-:-:S05]  /*06f0*/  IMAD.WIDE R18, R7, 0x4, R16 ;  /* 0x0000000407127825 */ /* 0x000fca00078e0210 */
[----:B---3--:R3:W-:Y:S04]  /*0700*/  STG.E desc[UR6][R18.64], R27 ;  /* 0x0000001b12007986 */ /* 0x0087e8000c101906 */
[----:B------:R-:W4:Y:S01]  /*0710*/  LDG.E R29, desc[UR6][R8.64+0x10] ;  /* 0x00001006081d7981 */ /* 0x000f22000c1e1900 */
[----:B0-----:R-:W-:-:S05]  /*0720*/  IMAD.WIDE R10, R7, 0x4, R18 ;  /* 0x00000004070a7825 */ /* 0x001fca00078e0212 */
[----:B----4-:R4:W-:Y:S04]  /*0730*/  STG.E desc[UR6][R10.64], R29 ;  /* 0x0000001d0a007986 */ /* 0x0109e8000c101906 */
[----:B------:R-:W5:Y:S01]  /*0740*/  LDG.E R21, desc[UR6][R8.64+0x14] ;  /* 0x0000140608157981 */ /* 0x000f62000c1e1900 */
[----:B-1----:R-:W-:-:S05]  /*0750*/  IMAD.WIDE R14, R7, 0x4, R10 ;  /* 0x00000004070e7825 */ /* 0x002fca00078e020a */
[----:B-----5:R4:W-:Y:S04]  /*0760*/  STG.E desc[UR6][R14.64], R21 ;  /* 0x000000150e007986 */ /* 0x0209e8000c101906 */
[----:B------:R-:W5:Y:S01]  /*0770*/  LDG.E R23, desc[UR6][R8.64+0x18] ;  /* 0x0000180608177981 */ /* 0x000f62000c1e1900 */
[----:B--2---:R-:W-:-:S05]  /*0780*/  IMAD.WIDE R16, R7, 0x4, R14 ;  /* 0x0000000407107825 */ /* 0x004fca00078e020e */
[----:B-----5:R4:W-:Y:S04]  /*0790*/  STG.E desc[UR6][R16.64], R23 ;  /* 0x0000001710007986 */ /* 0x0209e8000c101906 */
[----:B------:R-:W2:Y:S01]  /*07a0*/  LDG.E R25, desc[UR6][R8.64+0x1c] ;  /* 0x00001c0608197981 */ /* 0x000ea2000c1e1900 */
[----:B---3--:R-:W-:Y:S01]  /*07b0*/  IMAD.WIDE R18, R7, 0x4, R16 ;  /* 0x0000000407127825 */ /* 0x008fe200078e0210 */
[----:B------:R-:W-:-:S04]  /*07c0*/  IADD3 R6, PT, PT, R6, 0x8, RZ ;  /* 0x0000000806067810 */ /* 0x000fc80007ffe0ff */
[----:B--2---:R4:W-:Y:S03]  /*07d0*/  STG.E desc[UR6][R18.64], R25 ;  /* 0x0000001912007986 */ /* 0x0049e6000c101906 */
.L_x_3:
[----:B------:R-:W-:Y:S05]  /*07e0*/  @!P2 BRA `(.L_x_2) ;  /* 0x0000000000cca947 */ /* 0x000fea0003800000 */
[----:B------:R-:W-:Y:S01]  /*07f0*/  ISETP.NE.AND P2, PT, R2, RZ, PT ;  /* 0x000000ff0200720c */ /* 0x000fe20003f45270 */
[----:B------:R-:W-:-:S12]  /*0800*/  @!P1 BRA `(.L_x_4) ;  /* 0x0000000000609947 */ /* 0x000fd80003800000 */
[----:B------:R-:W1:Y:S01]  /*0810*/  LDC.64 R8, c[0x0][0x388] ;  /* 0x0000e200ff087b82 */ /* 0x000e620000000a00 */
[----:B0---4-:R-:W-:Y:S01]  /*0820*/  IADD3 R15, PT, PT, R5, R6, RZ ;  /* 0x00000006050f7210 */ /* 0x011fe20007ffe0ff */
[----:B------:R-:W0:Y:S06]  /*0830*/  LDCU.64 UR8, c[0x0][0x388] ;  /* 0x00007100ff0877ac */ /* 0x000e2c0008000a00 */
[----:B------:R-:W2:Y:S08]  /*0840*/  LDC R19, c[0x0][0x380] ;  /* 0x0000e000ff137b82 */ /* 0x000eb00000000800 */
[----:B------:R-:W3:Y:S01]  /*0850*/  LDC.64 R10, c[0x0][0x390] ;  /* 0x0000e400ff0a7b82 */ /* 0x000ee20000000a00 */
[----:B-1----:R-:W-:-:S05]  /*0860*/  IMAD.WIDE.U32 R14, R15, 0x4, R8 ;  /* 0x000000040f0e7825 */ /* 0x002fca00078e0008 */
[----:B------:R-:W4:Y:S01]  /*0870*/  LDG.E R7, desc[UR6][R14.64] ;  /* 0x000000060e077981 */ /* 0x000f22000c1e1900 */
[----:B------:R-:W-:Y:S01]  /*0880*/  IADD3 R16, P3, PT, R5, R6, RZ ;  /* 0x0000000605107210 */ /* 0x000fe20007f7e0ff */
[----:B--2---:R-:W-:-:S04]  /*0890*/  IMAD R9, R6, R19, R3 ;  /* 0x0000001306097224 */ /* 0x004fc800078e0203 */
[----:B------:R-:W-:Y:S01]  /*08a0*/  IMAD.X R17, RZ, RZ, RZ, P3 ;  /* 0x000000ffff117224 */ /* 0x000fe200018e06ff */
[----:B0-----:R-:W-:Y:S01]  /*08b0*/  LEA R8, P3, R16, UR8, 0x2 ;  /* 0x0000000810087c11 */ /* 0x001fe2000f8610ff */
[----:B---3--:R-:W-:-:S03]  /*08c0*/  IMAD.WIDE R10, R9, 0x4, R10 ;  /* 0x00000004090a7825 */ /* 0x008fc600078e020a */
[----:B------:R-:W-:Y:S02]  /*08d0*/  LEA.HI.X R9, R16, UR9, R17, 0x2, P3 ;  /* 0x0000000910097c11 */ /* 0x000fe400098f1411 */
[----:B----4-:R1:W-:Y:S04]  /*08e0*/  STG.E desc[UR6][R10.64], R7 ;  /* 0x000000070a007986 */ /* 0x0103e8000c101906 */
[----:B------:R-:W2:Y:S01]  /*08f0*/  LDG.E R21, desc[UR6][R8.64+0x4] ;  /* 0x0000040608157981 */ /* 0x000ea2000c1e1900 */
[----:B------:R-:W-:-:S05]  /*0900*/  IMAD.WIDE R14, R19, 0x4, R10 ;  /* 0x00000004130e7825 */ /* 0x000fca00078e020a */
[----:B--2---:R1:W-:Y:S04]  /*0910*/  STG.E desc[UR6][R14.64], R21 ;  /* 0x000000150e007986 */ /* 0x0043e8000c101906 */
[----:B------:R-:W2:Y:S01]  /*0920*/  LDG.E R23, desc[UR6][R8.64+0x8] ;  /* 0x0000080608177981 */ /* 0x000ea2000c1e1900 */
[----:B------:R-:W-:-:S05]  /*0930*/  IMAD.WIDE R16, R19, 0x4, R14 ;  /* 0x0000000413107825 */ /* 0x000fca00078e020e */
[----:B--2---:R1:W-:Y:S04]  /*0940*/  STG.E desc[UR6][R16.64], R23 ;  /* 0x0000001710007986 */ /* 0x0043e8000c101906 */
[----:B------:R-:W2:Y:S01]  /*0950*/  LDG.E R25, desc[UR6][R8.64+0xc] ;  /* 0x00000c0608197981 */ /* 0x000ea2000c1e1900 */
[----:B------:R-:W-:Y:S01]  /*0960*/  IMAD.WIDE R18, R19, 0x4, R16 ;  /* 0x0000000413127825 */ /* 0x000fe200078e0210 */
[----:B------:R-:W-:-:S04]  /*0970*/  IADD3 R6, PT, PT, R6, 0x4, RZ ;  /* 0x0000000406067810 */ /* 0x000fc80007ffe0ff */
[----:B--2---:R1:W-:Y:S03]  /*0980*/  STG.E desc[UR6][R18.64], R25 ;  /* 0x0000001912007986 */ /* 0x0043e6000c101906 */
.L_x_4:
[----:B------:R-:W-:Y:S05]  /*0990*/  @!P2 BRA `(.L_x_2) ;  /* 0x000000000060a947 */ /* 0x000fea0003800000 */
[----:B01--4-:R-:W0:Y:S01]  /*09a0*/  LDC.64 R10, c[0x0][0x388] ;  /* 0x0000e200ff0a7b82 */ /* 0x013e220000000a00 */
[----:B------:R-:W-:-:S07]  /*09b0*/  IADD3 R7, PT, PT, R5, R6, RZ ;  /* 0x0000000605077210 */ /* 0x000fce0007ffe0ff */
[----:B------:R-:W1:Y:S08]  /*09c0*/  LDC R15, c[0x0][0x380] ;  /* 0x0000e000ff0f7b82 */ /* 0x000e700000000800 */
[----:B------:R-:W2:Y:S01]  /*09d0*/  LDC.64 R8, c[0x0][0x390] ;  /* 0x0000e400ff087b82 */ /* 0x000ea20000000a00 */
[----:B0-----:R-:W-:-:S06]  /*09e0*/  IMAD.WIDE.U32 R10, R7, 0x4, R10 ;  /* 0x00000004070a7825 */ /* 0x001fcc00078e000a */
[----:B------:R-:W3:Y:S01]  /*09f0*/  LDG.E R11, desc[UR6][R10.64] ;  /* 0x000000060a0b7981 */ /* 0x000ee2000c1e1900 */
[----:B------:R-:W-:Y:S01]  /*0a00*/  ISETP.NE.AND P2, PT, R2, 0x1, PT ;  /* 0x000000010200780c */ /* 0x000fe20003f45270 */
[----:B-1----:R-:W-:-:S04]  /*0a10*/  IMAD R7, R6, R15, R3 ;  /* 0x0000000f06077224 */ /* 0x002fc800078e0203 */
[----:B--2---:R-:W-:-:S05]  /*0a20*/  IMAD.WIDE R8, R7, 0x4, R8 ;  /* 0x0000000407087825 */ /* 0x004fca00078e0208 */
[----:B---3--:R2:W-:Y:S03]  /*0a30*/  STG.E desc[UR6][R8.64], R11 ;  /* 0x0000000b08007986 */ /* 0x0085e6000c101906 */
[----:B------:R-:W-:Y:S05]  /*0a40*/  @!P2 BRA `(.L_x_2) ;  /* 0x000000000034a947 */ /* 0x000fea0003800000 */
[----:B------:R-:W0:Y:S01]  /*0a50*/  LDCU.64 UR8, c[0x0][0x388] ;  /* 0x00007100ff0877ac */ /* 0x000e220008000a00 */
[----:B------:R-:W-:-:S04]  /*0a60*/  IADD3 R5, P2, PT, R5, R6, RZ ;  /* 0x0000000605057210 */ /* 0x000fc80007f5e0ff */
[----:B------:R-:W-:Y:S02]  /*0a70*/  IADD3.X R6, PT, PT, RZ, RZ, RZ, P2, !PT ;  /* 0x000000ffff067210 */ /* 0x000fe400017fe4ff */
[----:B0-----:R-:W-:-:S04]  /*0a80*/  LEA R10, P2, R5, UR8, 0x2 ;  /* 0x00000008050a7c11 */ /* 0x001fc8000f8410ff */
[----:B--2---:R-:W-:-:S05]  /*0a90*/  LEA.HI.X R11, R5, UR9, R6, 0x2, P2 ;  /* 0x00000009050b7c11 */ /* 0x004fca00090f1406 */
[----:B------:R-:W2:Y:S01]  /*0aa0*/  LDG.E R5, desc[UR6][R10.64+0x4] ;  /* 0x000004060a057981 */ /* 0x000ea2000c1e1900 */
[----:B------:R-:W-:Y:S01]  /*0ab0*/  IMAD.WIDE R6, R15, 0x4, R8 ;  /* 0x000000040f067825 */ /* 0x000fe200078e0208 */
[----:B------:R-:W-:-:S04]  /*0ac0*/  ISETP.NE.AND P2, PT, R2, 0x2, PT ;  /* 0x000000020200780c */ /* 0x000fc80003f45270 */
[----:B--2---:R3:W-:Y:S09]  /*0ad0*/  STG.E desc[UR6][R6.64], R5 ;  /* 0x0000000506007986 */ /* 0x0047f2000c101906 */
[----:B------:R-:W-:Y:S05]  /*0ae0*/  @!P2 BRA `(.L_x_2) ;  /* 0x00000000000ca947 */ /* 0x000fea0003800000 */
[----:B------:R-:W2:Y:S01]  /*0af0*/  LDG.E R11, desc[UR6][R10.64+0x8] ;  /* 0x000008060a0b7981 */ /* 0x000ea2000c1e1900 */
[----:B---3--:R-:W-:-:S05]  /*0b00*/  IMAD.WIDE R6, R15, 0x4, R6 ;  /* 0x000000040f067825 */ /* 0x008fca00078e0206 */
[----:B--2---:R0:W-:Y:S02]  /*0b10*/  STG.E desc[UR6][R6.64], R11 ;  /* 0x0000000b06007986 */ /* 0x0041e4000c101906 */
.L_x_2:
[----:B------:R-:W5:Y:S01]  /*0b20*/  LDCU UR8, c[0x0][0x380] ;  /* 0x00007000ff0877ac */ /* 0x000f620008000800 */
[----:B------:R-:W-:-:S04]  /*0b30*/  IADD3 R3, PT, PT, R3, 0x100, RZ ;  /* 0x0000010003037810 */ /* 0x000fc80007ffe0ff */
[----:B-----5:R-:W-:-:S13]  /*0b40*/  ISETP.GE.AND P2, PT, R3, UR8, PT ;  /* 0x0000000803007c0c */ /* 0x020fda000bf46270 */
[----:B------:R-:W-:Y:S05]  /*0b50*/  @!P2 BRA `(.L_x_5) ;  /* 0xfffffff40074a947 */ /* 0x000fea000383ffff */
[----:B------:R-:W-:Y:S05]  /*0b60*/  EXIT ;  /* 0x000000000000794d */ /* 0x000fea0003800000 */
.L_x_6:
[----:B------:R-:W-:-:S00]  /*0b70*/  BRA `(.L_x_6) ;  /* 0xfffffffc00fc7947 */ /* 0x000fc0000383ffff */
[----:B------:R-:W-:-:S00]  /*0b80*/  NOP ;  /* 0x0000000000007918 */ /* 0x000fc00000000000 */
[----:B------:R-:W-:-:S00]  /*0b90*/  NOP ;  /* 0x0000000000007918 */ /* 0x000fc00000000000 */
[----:B------:R-:W-:-:S00]  /*0ba0*/  NOP ;  /* 0x0000000000007918 */ /* 0x000fc00000000000 */
[----:B------:R-:W-:-:S00]  /*0bb0*/  NOP ;  /* 0x0000000000007918 */ /* 0x000fc00000000000 */
[----:B------:R-:W-:-:S00]  /*0bc0*/  NOP ;  /* 0x0000000000007918 */ /* 0x000fc00000000000 */
[----:B------:R-:W-:-:S00]  /*0bd0*/  NOP ;  /* 0x0000000000007918 */ /* 0x000fc00000000000 */
[----:B------:R-:W-:-:S00]  /*0be0*/  NOP ;  /* 0x0000000000007918 */ /* 0x000fc00000000000 */
[----:B------:R-:W-:-:S00]  /*0bf0*/  NOP ;  /* 0x0000000000007918 */ /* 0x000fc00000000000 */
.L_x_7:


//--------------------- .nv.shared.reserved.0     --------------------------
	.section	.nv.shared.reserved.0,"aw",@nobits
	.weak		__nv_reservedSMEM_offset_0_alias
	.size		__nv_reservedSMEM_offset_0_alias, 0, 64
	.other		__nv_reservedSMEM_offset_0_alias,@"STO_CUDA_RESERVED_SHARED STV_DEFAULT"
__nv_reservedSMEM_offset_0_alias:
	.zero		0
	.zero		64


//--------------------- .nv.constant0._Z9transposeiiPfS_ --------------------------
	.section	.nv.constant0._Z9transposeiiPfS_,"a",@progbits
	.sectionflags	@""
	.align	4
.nv.constant0._Z9transposeiiPfS_:
	.zero		920


//--------------------- SYMBOLS --------------------------

	.type		.nv.reservedSmem.offset0,@object
	.size		.nv.reservedSmem.offset0,0x4
